//
// Generated by NVIDIA NVVM Compiler
//
// Compiler Build ID: CL-36424714
// Cuda compilation tools, release 13.0, V13.0.88
// Based on NVVM 20.0.0
//

.version 9.0
.target sm_100
.address_size 64

	// .globl	_Z11reduce_cudaPKfPfi
.extern .shared .align 16 .b8 smem[];

.visible .entry _Z11reduce_cudaPKfPfi(
	.param .u64 .ptr .align 1 _Z11reduce_cudaPKfPfi_param_0,
	.param .u64 .ptr .align 1 _Z11reduce_cudaPKfPfi_param_1,
	.param .u32 _Z11reduce_cudaPKfPfi_param_2
)
{
	.reg .pred 	%p<17>;
	.reg .b32 	%r<41>;
	.reg .b32 	%f<34>;
	.reg .b64 	%rd<7>;

	ld.param.u64 	%rd2, [_Z11reduce_cudaPKfPfi_param_0];
	ld.param.u64 	%rd3, [_Z11reduce_cudaPKfPfi_param_1];
	ld.param.u32 	%r9, [_Z11reduce_cudaPKfPfi_param_2];
	mov.u32 	%r10, %ctaid.x;
	mov.u32 	%r1, %ntid.x;
	mov.u32 	%r2, %tid.x;
	mad.lo.s32 	%r40, %r10, %r1, %r2;
	add.s32 	%r4, %r1, 31;
	and.b32  	%r5, %r2, 31;
	setp.ge.u32 	%p1, %r40, %r9;
	mov.f32 	%f32, 0f00000000;
	@%p1 bra 	$L__BB0_3;
	mov.u32 	%r11, %nctaid.x;
	mul.lo.s32 	%r6, %r11, %r1;
	cvta.to.global.u64 	%rd1, %rd2;
	mov.f32 	%f32, 0f00000000;
$L__BB0_2:
	mul.wide.u32 	%rd4, %r40, 4;
	add.s64 	%rd5, %rd1, %rd4;
	ld.global.f32 	%f10, [%rd5];
	add.f32 	%f32, %f32, %f10;
	add.s32 	%r40, %r40, %r6;
	setp.lt.u32 	%p2, %r40, %r9;
	@%p2 bra 	$L__BB0_2;
$L__BB0_3:
	mov.b32 	%r12, %f32;
	shfl.sync.down.b32	%r13|%p3, %r12, 16, 31, -1;
	mov.b32 	%f11, %r13;
	add.f32 	%f12, %f32, %f11;
	mov.b32 	%r14, %f12;
	shfl.sync.down.b32	%r15|%p4, %r14, 8, 31, -1;
	mov.b32 	%f13, %r15;
	add.f32 	%f14, %f12, %f13;
	mov.b32 	%r16, %f14;
	shfl.sync.down.b32	%r17|%p5, %r16, 4, 31, -1;
	mov.b32 	%f15, %r17;
	add.f32 	%f16, %f14, %f15;
	mov.b32 	%r18, %f16;
	shfl.sync.down.b32	%r19|%p6, %r18, 2, 31, -1;
	mov.b32 	%f17, %r19;
	add.f32 	%f18, %f16, %f17;
	mov.b32 	%r20, %f18;
	shfl.sync.down.b32	%r21|%p7, %r20, 1, 31, -1;
	mov.b32 	%f19, %r21;
	add.f32 	%f4, %f18, %f19;
	setp.ne.s32 	%p8, %r5, 0;
	@%p8 bra 	$L__BB0_5;
	shr.u32 	%r22, %r2, 3;
	and.b32  	%r23, %r22, 124;
	mov.u32 	%r24, smem;
	add.s32 	%r25, %r24, %r23;
	st.shared.f32 	[%r25], %f4;
$L__BB0_5:
	bar.sync 	0;
	setp.gt.u32 	%p9, %r2, 31;
	@%p9 bra 	$L__BB0_10;
	shr.u32 	%r26, %r4, 5;
	setp.ge.u32 	%p10, %r5, %r26;
	mov.f32 	%f33, 0f00000000;
	@%p10 bra 	$L__BB0_8;
	shl.b32 	%r27, %r5, 2;
	mov.u32 	%r28, smem;
	add.s32 	%r29, %r28, %r27;
	ld.shared.f32 	%f33, [%r29];
$L__BB0_8:
	setp.ne.s32 	%p11, %r5, 0;
	mov.b32 	%r30, %f33;
	shfl.sync.down.b32	%r31|%p12, %r30, 16, 31, -1;
	mov.b32 	%f21, %r31;
	add.f32 	%f22, %f33, %f21;
	mov.b32 	%r32, %f22;
	shfl.sync.down.b32	%r33|%p13, %r32, 8, 31, -1;
	mov.b32 	%f23, %r33;
	add.f32 	%f24, %f22, %f23;
	mov.b32 	%r34, %f24;
	shfl.sync.down.b32	%r35|%p14, %r34, 4, 31, -1;
	mov.b32 	%f25, %r35;
	add.f32 	%f26, %f24, %f25;
	mov.b32 	%r36, %f26;
	shfl.sync.down.b32	%r37|%p15, %r36, 2, 31, -1;
	mov.b32 	%f27, %r37;
	add.f32 	%f28, %f26, %f27;
	mov.b32 	%r38, %f28;
	shfl.sync.down.b32	%r39|%p16, %r38, 1, 31, -1;
	mov.b32 	%f29, %r39;
	add.f32 	%f7, %f28, %f29;
	@%p11 bra 	$L__BB0_10;
	cvta.to.global.u64 	%rd6, %rd3;
	atom.global.add.f32 	%f30, [%rd6], %f7;
$L__BB0_10:
	ret;

}


// ===== COMPILED SASS (sm_100) =====

	.target	sm_100

	.elftype	@"ET_EXEC"


//--------------------- .note.nv.tkinfo           --------------------------
	.section	.note.nv.tkinfo,"",@"SHT_NOTE"
	.sectionflags	@"SHF_NOTE_NV_TKINFO"
	.tkinfo
        /*0018*/ 	.word	0x00000002
        /*0030*/ 	.string	""
        /*0030*/ 	.string	"ptxas"
        /*0030*/ 	.string	"Cuda compilation tools, release 13.0, V13.0.88"
        /*0030*/ 	.string	"Build cuda_13.0.r13.0/compiler.36424714_0"
        /*0030*/ 	.string	"-arch sm_100 -m 64 "



//--------------------- .note.nv.cuinfo           --------------------------
	.section	.note.nv.cuinfo,"",@"SHT_NOTE"
	.sectionflags	@"SHF_NOTE_NV_CUINFO"
        /*0018*/ 	.short	0x0002
        /*001a*/ 	.short	0x0064
        /*001c*/ 	.short	0x0082
	.zero		2


//--------------------- .nv.info                  --------------------------
	.section	.nv.info,"",@"SHT_CUDA_INFO"
	.align	4


	//----- nvinfo : EIATTR_REGCOUNT
	.align		4
        /*0000*/ 	.byte	0x04, 0x2f
        /*0002*/ 	.short	(.L_1 - .L_0)
	.align		4
.L_0:
        /*0004*/ 	.word	index@(_Z11reduce_cudaPKfPfi)
        /*0008*/ 	.word	0x0000000e


	//----- nvinfo : EIATTR_FRAME_SIZE
	.align		4
.L_1:
        /*000c*/ 	.byte	0x04, 0x11
        /*000e*/ 	.short	(.L_3 - .L_2)
	.align		4
.L_2:
        /*0010*/ 	.word	index@(_Z11reduce_cudaPKfPfi)
        /*0014*/ 	.word	0x00000000


	//----- nvinfo : EIATTR_MIN_STACK_SIZE
	.align		4
.L_3:
        /*0018*/ 	.byte	0x04, 0x12
        /*001a*/ 	.short	(.L_5 - .L_4)
	.align		4
.L_4:
        /*001c*/ 	.word	index@(_Z11reduce_cudaPKfPfi)
        /*0020*/ 	.word	0x00000000
.L_5:


//--------------------- .nv.compat                --------------------------
	.section	.nv.compat,"",@"SHT_CUDA_COMPAT_INFO"
	.align	4
        /*0000*/ 	.byte	0x02, 0x09, 0x00, 0x00, 0x02, 0x02, 0x01, 0x00, 0x02, 0x05, 0x05, 0x00, 0x03, 0x07, 0x01, 0x01
        /*0010*/ 	.byte	0x02, 0x03, 0x00, 0x00, 0x02, 0x06, 0x01, 0x00, 0x04, 0x0b, 0x08, 0x00, 0x09, 0x00, 0x00, 0x00
        /*0020*/ 	.byte	0x00, 0x00, 0x00, 0x00


//--------------------- .nv.info._Z11reduce_cudaPKfPfi --------------------------
	.section	.nv.info._Z11reduce_cudaPKfPfi,"",@"SHT_CUDA_INFO"
	.sectionflags	@""
	.align	4


	//----- nvinfo : EIATTR_CUDA_API_VERSION
	.align		4
        /*0000*/ 	.byte	0x04, 0x37
        /*0002*/ 	.short	(.L_7 - .L_6)
.L_6:
        /*0004*/ 	.word	0x00000082


	//----- nvinfo : EIATTR_KPARAM_INFO
	.align		4
.L_7:
        /*0008*/ 	.byte	0x04, 0x17
        /*000a*/ 	.short	(.L_9 - .L_8)
.L_8:
        /*000c*/ 	.word	0x00000000
        /*0010*/ 	.short	0x0002
        /*0012*/ 	.short	0x0010
        /*0014*/ 	.byte	0x00, 0xf0, 0x11, 0x00


	//----- nvinfo : EIATTR_KPARAM_INFO
	.align		4
.L_9:
        /*0018*/ 	.byte	0x04, 0x17
        /*001a*/ 	.short	(.L_11 - .L_10)
.L_10:
        /*001c*/ 	.word	0x00000000
        /*0020*/ 	.short	0x0001
        /*0022*/ 	.short	0x0008
        /*0024*/ 	.byte	0x00, 0xf5, 0x21, 0x00


	//----- nvinfo : EIATTR_KPARAM_INFO
	.align		4
.L_11:
        /*0028*/ 	.byte	0x04, 0x17
        /*002a*/ 	.short	(.L_13 - .L_12)
.L_12:
        /*002c*/ 	.word	0x00000000
        /*0030*/ 	.short	0x0000
        /*0032*/ 	.short	0x0000
        /*0034*/ 	.byte	0x00, 0xf5, 0x21, 0x00


	//----- nvinfo : EIATTR_SPARSE_MMA_MASK
	.align		4
.L_13:
        /*0038*/ 	.byte	0x03, 0x50
        /*003a*/ 	.short	0x0000


	//----- nvinfo : EIATTR_MAXREG_COUNT
	.align		4
        /*003c*/ 	.byte	0x03, 0x1b
        /*003e*/ 	.short	0x00ff


	//----- nvinfo : EIATTR_NUM_BARRIERS
	.align		4
        /*0040*/ 	.byte	0x02, 0x4c
        /*0042*/ 	.byte	0x01
	.zero		1


	//----- nvinfo : EIATTR_MERCURY_ISA_VERSION
	.align		4
        /*0044*/ 	.byte	0x03, 0x5f
        /*0046*/ 	.short	0x0101


	//----- nvinfo : EIATTR_COOP_GROUP_MASK_REGIDS
	.align		4
        /*0048*/ 	.byte	0x04, 0x29
        /*004a*/ 	.short	(.L_15 - .L_14)


	//   ....[0]....
.L_14:
        /*004c*/ 	.word	0xffffffff


	//   ....[1]....
        /*0050*/ 	.word	0xffffffff


	//   ....[2]....
        /*0054*/ 	.word	0xffffffff


	//   ....[3]....
        /*0058*/ 	.word	0xffffffff


	//   ....[4]....
        /*005c*/ 	.word	0xffffffff


	//   ....[5]....
        /*0060*/ 	.word	0xffffffff


	//   ....[6]....
        /*0064*/ 	.word	0xffffffff


	//   ....[7]....
        /*0068*/ 	.word	0xffffffff


	//   ....[8]....
        /*006c*/ 	.word	0xffffffff


	//   ....[9]....
        /*0070*/ 	.word	0xffffffff


	//----- nvinfo : EIATTR_COOP_GROUP_INSTR_OFFSETS
	.align		4
.L_15:
        /*0074*/ 	.byte	0x04, 0x28
        /*0076*/ 	.short	(.L_17 - .L_16)


	//   ....[0]....
.L_16:
        /*0078*/ 	.word	0x00000160


	//   ....[1]....
        /*007c*/ 	.word	0x00000190


	//   ....[2]....
        /*0080*/ 	.word	0x000001c0


	//   ....[3]....
        /*0084*/ 	.word	0x00000230


	//   ....[4]....
        /*0088*/ 	.word	0x00000270


	//   ....[5]....
        /*008c*/ 	.word	0x00000350


	//   ....[6]....
        /*0090*/ 	.word	0x00000370


	//   ....[7]....
        /*0094*/ 	.word	0x00000390


	//   ....[8]....
        /*0098*/ 	.word	0x000003b0


	//   ....[9]....
        /*009c*/ 	.word	0x000003d0


	//----- nvinfo : EIATTR_VRC_CTA_INIT_COUNT
	.align		4
.L_17:
        /*00a0*/ 	.byte	0x02, 0x4a
	.zero		1
	.zero		1


	//----- nvinfo : EIATTR_EXIT_INSTR_OFFSETS
	.align		4
        /*00a4*/ 	.byte	0x04, 0x1c
        /*00a6*/ 	.short	(.L_19 - .L_18)


	//   ....[0]....
.L_18:
        /*00a8*/ 	.word	0x000002b0


	//   ....[1]....
        /*00ac*/ 	.word	0x000003e0


	//   ....[2]....
        /*00b0*/ 	.word	0x00000420


	//----- nvinfo : EIATTR_CRS_STACK_SIZE
	.align		4
.L_19:
        /*00b4*/ 	.byte	0x04, 0x1e
        /*00b6*/ 	.short	(.L_21 - .L_20)
.L_20:
        /*00b8*/ 	.word	0x00000000


	//----- nvinfo : EIATTR_CBANK_PARAM_SIZE
	.align		4
.L_21:
        /*00bc*/ 	.byte	0x03, 0x19
        /*00be*/ 	.short	0x0014


	//----- nvinfo : EIATTR_PARAM_CBANK
	.align		4
        /*00c0*/ 	.byte	0x04, 0x0a
        /*00c2*/ 	.short	(.L_23 - .L_22)
	.align		4
.L_22:
        /*00c4*/ 	.word	index@(.nv.constant0._Z11reduce_cudaPKfPfi)
        /*00c8*/ 	.short	0x0380
        /*00ca*/ 	.short	0x0014


	//----- nvinfo : EIATTR_SW_WAR
	.align		4
.L_23:
        /*00cc*/ 	.byte	0x04, 0x36
        /*00ce*/ 	.short	(.L_25 - .L_24)
.L_24:
        /*00d0*/ 	.word	0x00000008
.L_25:


//--------------------- .nv.callgraph             --------------------------
	.section	.nv.callgraph,"",@"SHT_CUDA_CALLGRAPH"
	.align	4
	.sectionentsize	8
	.align		4
        /*0000*/ 	.word	0x00000000
	.align		4
        /*0004*/ 	.word	0xffffffff
	.align		4
        /*0008*/ 	.word	0x00000000
	.align		4
        /*000c*/ 	.word	0xfffffffe
	.align		4
        /*0010*/ 	.word	0x00000000
	.align		4
        /*0014*/ 	.word	0xfffffffd
	.align		4
        /*0018*/ 	.word	0x00000000
	.align		4
        /*001c*/ 	.word	0xfffffffc


//--------------------- .text._Z11reduce_cudaPKfPfi --------------------------
	.section	.text._Z11reduce_cudaPKfPfi,"ax",@progbits
	.align	128
        .global         _Z11reduce_cudaPKfPfi
        .type           _Z11reduce_cudaPKfPfi,@function
        .size           _Z11reduce_cudaPKfPfi,(.L_x_4 - _Z11reduce_cudaPKfPfi)
        .other          _Z11reduce_cudaPKfPfi,@"STO_CUDA_ENTRY STV_DEFAULT"
_Z11reduce_cudaPKfPfi:
.text._Z11reduce_cudaPKfPfi:
[----:B------:R-:W-:Y:S01]  /*0000*/  LDC R1, c[0x0][0x37c] ;  /* 0x0000df00ff017b82 */ /* 0x000fe20000000800 */
[----:B------:R-:W0:Y:S07]  /*0010*/  S2R R11, SR_TID.X ;  /* 0x00000000000b7919 */ /* 0x000e2e0000002100 */
[----:B------:R-:W0:Y:S01]  /*0020*/  S2UR UR4, SR_CTAID.X ;  /* 0x00000000000479c3 */ /* 0x000e220000002500 */
[----:B------:R-:W1:Y:S01]  /*0030*/  LDCU UR7, c[0x0][0x390] ;  /* 0x00007200ff0777ac */ /* 0x000e620008000800 */
[----:B------:R-:W-:Y:S01]  /*0040*/  BSSY.RECONVERGENT B0, `(.L_x_0) ;  /* 0x0000011000007945 */ /* 0x000fe20003800200 */
[----:B------:R-:W-:-:S05]  /*0050*/  HFMA2 R6, -RZ, RZ, 0, 0 ;  /* 0x00000000ff067431 */ /* 0x000fca00000001ff */
[----:B------:R-:W0:Y:S02]  /*0060*/  LDC R8, c[0x0][0x360] ;  /* 0x0000d800ff087b82 */ /* 0x000e240000000800 */
[----:B0-----:R-:W-:Y:S01]  /*0070*/  IMAD R0, R8, UR4, R11 ;  /* 0x0000000408007c24 */ /* 0x001fe2000f8e020b */
[----:B------:R-:W0:Y:S04]  /*0080*/  LDCU.64 UR4, c[0x0][0x358] ;  /* 0x00006b00ff0477ac */ /* 0x000e280008000a00 */
[----:B-1----:R-:W-:-:S13]  /*0090*/  ISETP.GE.U32.AND P0, PT, R0, UR7, PT ;  /* 0x0000000700007c0c */ /* 0x002fda000bf06070 */
[----:B------:R-:W-:Y:S05]  /*00a0*/  @P0 BRA `(.L_x_1) ;  /* 0x0000000000280947 */ /* 0x000fea0003800000 */
[----:B------:R-:W1:Y:S01]  /*00b0*/  LDC.64 R4, c[0x0][0x380] ;  /* 0x0000e000ff047b82 */ /* 0x000e620000000a00 */
[----:B------:R-:W2:Y:S01]  /*00c0*/  LDCU UR6, c[0x0][0x370] ;  /* 0x00006e00ff0677ac */ /* 0x000ea20008000800 */
[----:B------:R-:W-:Y:S01]  /*00d0*/  MOV R6, RZ ;  /* 0x000000ff00067202 */ /* 0x000fe20000000f00 */
[----:B--2---:R-:W-:-:S07]  /*00e0*/  IMAD R7, R8, UR6, RZ ;  /* 0x0000000608077c24 */ /* 0x004fce000f8e02ff */
.L_x_2:
[----:B-1----:R-:W-:-:S06]  /*00f0*/  IMAD.WIDE.U32 R2, R0, 0x4, R4 ;  /* 0x0000000400027825 */ /* 0x002fcc00078e0004 */
[----:B0-----:R-:W2:Y:S01]  /*0100*/  LDG.E R3, desc[UR4][R2.64] ;  /* 0x0000000402037981 */ /* 0x001ea2000c1e1900 */
[----:B------:R-:W-:-:S05]  /*0110*/  IMAD.IADD R0, R7, 0x1, R0 ;  /* 0x0000000107007824 */ /* 0x000fca00078e0200 */
[----:B------:R-:W-:Y:S01]  /*0120*/  ISETP.GE.U32.AND P0, PT, R0, UR7, PT ;  /* 0x0000000700007c0c */ /* 0x000fe2000bf06070 */
[----:B--2---:R-:W-:-:S12]  /*0130*/  FADD R6, R3, R6 ;  /* 0x0000000603067221 */ /* 0x004fd80000000000 */
[----:B------:R-:W-:Y:S05]  /*0140*/  @!P0 BRA `(.L_x_2) ;  /* 0xfffffffc00e88947 */ /* 0x000fea000383ffff */
.L_x_1:
[----:B0-----:R-:W-:Y:S05]  /*0150*/  BSYNC.RECONVERGENT B0 ;  /* 0x0000000000007941 */ /* 0x001fea0003800200 */
.L_x_0:
[----:B------:R-:W0:Y:S01]  /*0160*/  SHFL.DOWN PT, R3, R6, 0x10, 0x1f ;  /* 0x0a001f0006037f89 */ /* 0x000e2200000e0000 */
[----:B------:R-:W-:Y:S01]  /*0170*/  ISETP.GT.U32.AND P1, PT, R11, 0x1f, PT ;  /* 0x0000001f0b00780c */ /* 0x000fe20003f24070 */
[----:B0-----:R-:W-:-:S05]  /*0180*/  FADD R3, R3, R6 ;  /* 0x0000000603037221 */ /* 0x001fca0000000000 */
[----:B------:R-:W0:Y:S02]  /*0190*/  SHFL.DOWN PT, R0, R3, 0x8, 0x1f ;  /* 0x09001f0003007f89 */ /* 0x000e2400000e0000 */
[----:B0-----:R-:W-:Y:S01]  /*01a0*/  FADD R2, R3, R0 ;  /* 0x0000000003027221 */ /* 0x001fe20000000000 */
[----:B------:R-:W-:-:S04]  /*01b0*/  LOP3.LUT R0, R11, 0x1f, RZ, 0xc0, !PT ;  /* 0x0000001f0b007812 */ /* 0x000fc800078ec0ff */
[----:B------:R-:W0:Y:S01]  /*01c0*/  SHFL.DOWN PT, R5, R2, 0x4, 0x1f ;  /* 0x08801f0002057f89 */ /* 0x000e2200000e0000 */
[----:B------:R-:W-:-:S13]  /*01d0*/  ISETP.NE.AND P0, PT, R0, RZ, PT ;  /* 0x000000ff0000720c */ /* 0x000fda0003f05270 */
[----:B------:R-:W1:Y:S01]  /*01e0*/  @!P0 S2R R9, SR_CgaCtaId ;  /* 0x0000000000098919 */ /* 0x000e620000008800 */
[----:B------:R-:W-:Y:S02]  /*01f0*/  @!P0 MOV R6, 0x400 ;  /* 0x0000040000068802 */ /* 0x000fe40000000f00 */
[----:B------:R-:W-:-:S04]  /*0200*/  @!P0 SHF.R.U32.HI R3, RZ, 0x3, R11 ;  /* 0x00000003ff038819 */ /* 0x000fc8000001160b */
[----:B------:R-:W-:Y:S01]  /*0210*/  @!P0 LOP3.LUT R3, R3, 0x7c, RZ, 0xc0, !PT ;  /* 0x0000007c03038812 */ /* 0x000fe200078ec0ff */
[----:B0-----:R-:W-:-:S05]  /*0220*/  FADD R5, R2, R5 ;  /* 0x0000000502057221 */ /* 0x001fca0000000000 */
[----:B------:R-:W0:Y:S01]  /*0230*/  SHFL.DOWN PT, R4, R5, 0x2, 0x1f ;  /* 0x08401f0005047f89 */ /* 0x000e2200000e0000 */
[----:B-1----:R-:W-:-:S04]  /*0240*/  @!P0 LEA R6, R9, R6, 0x18 ;  /* 0x0000000609068211 */ /* 0x002fc800078ec0ff */
[----:B------:R-:W-:Y:S01]  /*0250*/  @!P0 IADD3 R3, PT, PT, R3, R6, RZ ;  /* 0x0000000603038210 */ /* 0x000fe20007ffe0ff */
[----:B0-----:R-:W-:-:S05]  /*0260*/  FADD R4, R5, R4 ;  /* 0x0000000405047221 */ /* 0x001fca0000000000 */
[----:B------:R-:W0:Y:S02]  /*0270*/  SHFL.DOWN PT, R7, R4, 0x1, 0x1f ;  /* 0x08201f0004077f89 */ /* 0x000e2400000e0000 */
[----:B0-----:R-:W-:-:S05]  /*0280*/  FADD R2, R4, R7 ;  /* 0x0000000704027221 */ /* 0x001fca0000000000 */
[----:B------:R0:W-:Y:S01]  /*0290*/  @!P0 STS [R3], R2 ;  /* 0x0000000203008388 */ /* 0x0001e20000000800 */
[----:B------:R-:W-:Y:S06]  /*02a0*/  BAR.SYNC.DEFER_BLOCKING 0x0 ;  /* 0x0000000000007b1d */ /* 0x000fec0000010000 */
[----:B------:R-:W-:Y:S05]  /*02b0*/  @P1 EXIT ;  /* 0x000000000000194d */ /* 0x000fea0003800000 */
[----:B0-----:R-:W-:-:S05]  /*02c0*/  VIADD R3, R8, 0x1f ;  /* 0x0000001f08037836 */ /* 0x001fca0000000000 */
[----:B------:R-:W-:-:S04]  /*02d0*/  SHF.R.U32.HI R3, RZ, 0x5, R3 ;  /* 0x00000005ff037819 */ /* 0x000fc80000011603 */
[----:B------:R-:W-:-:S13]  /*02e0*/  ISETP.GE.U32.AND P1, PT, R0, R3, PT ;  /* 0x000000030000720c */ /* 0x000fda0003f26070 */
[----:B------:R-:W0:Y:S01]  /*02f0*/  @!P1 S2R R3, SR_CgaCtaId ;  /* 0x0000000000039919 */ /* 0x000e220000008800 */
[----:B------:R-:W-:-:S04]  /*0300*/  @!P1 MOV R2, 0x400 ;  /* 0x0000040000029802 */ /* 0x000fc80000000f00 */
[----:B0-----:R-:W-:Y:S02]  /*0310*/  @!P1 LEA R3, R3, R2, 0x18 ;  /* 0x0000000203039211 */ /* 0x001fe400078ec0ff */
[----:B------:R-:W-:-:S03]  /*0320*/  MOV R2, RZ ;  /* 0x000000ff00027202 */ /* 0x000fc60000000f00 */
[----:B------:R-:W-:-:S05]  /*0330*/  @!P1 IMAD R0, R0, 0x4, R3 ;  /* 0x0000000400009824 */ /* 0x000fca00078e0203 */
[----:B------:R-:W0:Y:S04]  /*0340*/  @!P1 LDS R2, [R0] ;  /* 0x0000000000029984 */ /* 0x000e280000000800 */
[----:B0-----:R-:W0:Y:S02]  /*0350*/  SHFL.DOWN PT, R3, R2, 0x10, 0x1f ;  /* 0x0a001f0002037f89 */ /* 0x001e2400000e0000 */
[----:B0-----:R-:W-:-:S05]  /*0360*/  FADD R3, R3, R2 ;  /* 0x0000000203037221 */ /* 0x001fca0000000000 */
[----:B------:R-:W0:Y:S02]  /*0370*/  SHFL.DOWN PT, R4, R3, 0x8, 0x1f ;  /* 0x09001f0003047f89 */ /* 0x000e2400000e0000 */
[----:B0-----:R-:W-:-:S05]  /*0380*/  FADD R4, R3, R4 ;  /* 0x0000000403047221 */ /* 0x001fca0000000000 */
[----:B------:R-:W0:Y:S02]  /*0390*/  SHFL.DOWN PT, R5, R4, 0x4, 0x1f ;  /* 0x08801f0004057f89 */ /* 0x000e2400000e0000 */
[----:B0-----:R-:W-:-:S05]  /*03a0*/  FADD R5, R4, R5 ;  /* 0x0000000504057221 */ /* 0x001fca0000000000 */
[----:B------:R-:W0:Y:S02]  /*03b0*/  SHFL.DOWN PT, R6, R5, 0x2, 0x1f ;  /* 0x08401f0005067f89 */ /* 0x000e2400000e0000 */
[----:B0-----:R-:W-:-:S05]  /*03c0*/  FADD R6, R5, R6 ;  /* 0x0000000605067221 */ /* 0x001fca0000000000 */
[----:B------:R0:W1:Y:S01]  /*03d0*/  SHFL.DOWN PT, R7, R6, 0x1, 0x1f ;  /* 0x08201f0006077f89 */ /* 0x00006200000e0000 */
[----:B------:R-:W-:Y:S05]  /*03e0*/  @P0 EXIT ;  /* 0x000000000000094d */ /* 0x000fea0003800000 */
[----:B------:R-:W2:Y:S01]  /*03f0*/  LDC.64 R2, c[0x0][0x388] ;  /* 0x0000e200ff027b82 */ /* 0x000ea20000000a00 */
[----:B-1----:R-:W-:-:S05]  /*0400*/  FADD R7, R6, R7 ;  /* 0x0000000706077221 */ /* 0x002fca0000000000 */
[----:B--2---:R-:W-:Y:S01]  /*0410*/  REDG.E.ADD.F32.FTZ.RN.STRONG.GPU desc[UR4][R2.64], R7 ;  /* 0x00000007020079a6 */ /* 0x004fe2000c12f304 */
[----:B------:R-:W-:Y:S05]  /*0420*/  EXIT ;  /* 0x000000000000794d */ /* 0x000fea0003800000 */
.L_x_3:
[----:B------:R-:W-:-:S00]  /*0430*/  BRA `(.L_x_3) ;  /* 0xfffffffc00fc7947 */ /* 0x000fc0000383ffff */
[----:B------:R-:W-:-:S00]  /*0440*/  NOP ;  /* 0x0000000000007918 */ /* 0x000fc00000000000 */
        /* <DEDUP_REMOVED lines=11> */
.L_x_4:


//--------------------- .nv.shared._Z11reduce_cudaPKfPfi --------------------------
	.section	.nv.shared._Z11reduce_cudaPKfPfi,"aw",@nobits
	.sectionflags	@""
	.align	16
	.zero		1024


//--------------------- .nv.shared.reserved.0     --------------------------
	.section	.nv.shared.reserved.0,"aw",@nobits
	.weak		__nv_reservedSMEM_offset_0_alias
	.size		__nv_reservedSMEM_offset_0_alias, 0, 64
	.other		__nv_reservedSMEM_offset_0_alias,@"STO_CUDA_RESERVED_SHARED STV_DEFAULT"
__nv_reservedSMEM_offset_0_alias:
	.zero		0
	.zero		64


//--------------------- .nv.constant0._Z11reduce_cudaPKfPfi --------------------------
	.section	.nv.constant0._Z11reduce_cudaPKfPfi,"a",@progbits
	.sectionflags	@""
	.align	4
.nv.constant0._Z11reduce_cudaPKfPfi:
	.zero		916


//--------------------- SYMBOLS --------------------------

	.type		.nv.reservedSmem.offset0,@object
	.size		.nv.reservedSmem.offset0,0x4
	.type		.nv.reservedSmem.cap,@object
	.size		.nv.reservedSmem.cap,0x4
